//
// Generated by NVIDIA NVVM Compiler
//
// Compiler Build ID: CL-36424714
// Cuda compilation tools, release 13.0, V13.0.88
// Based on NVVM 20.0.0
//

.version 9.0
.target sm_100
.address_size 64

	// .globl	_Z20copyIntegerToComplexP7double2Pmi

.visible .entry _Z20copyIntegerToComplexP7double2Pmi(
	.param .u64 .ptr .align 1 _Z20copyIntegerToComplexP7double2Pmi_param_0,
	.param .u64 .ptr .align 1 _Z20copyIntegerToComplexP7double2Pmi_param_1,
	.param .u32 _Z20copyIntegerToComplexP7double2Pmi_param_2
)
{
	.reg .pred 	%p<2>;
	.reg .b32 	%r<6>;
	.reg .b64 	%rd<20>;
	.reg .b64 	%fd<2>;

	ld.param.u64 	%rd6, [_Z20copyIntegerToComplexP7double2Pmi_param_0];
	ld.param.u64 	%rd5, [_Z20copyIntegerToComplexP7double2Pmi_param_1];
	ld.param.u32 	%r2, [_Z20copyIntegerToComplexP7double2Pmi_param_2];
	cvta.to.global.u64 	%rd1, %rd6;
	mov.u32 	%r3, %tid.x;
	mov.u32 	%r4, %ntid.x;
	mov.u32 	%r5, %ctaid.x;
	mad.lo.s32 	%r1, %r4, %r5, %r3;
	setp.ge.s32 	%p1, %r1, %r2;
	@%p1 bra 	$L__BB0_2;
	cvta.to.global.u64 	%rd10, %rd5;
	cvt.s64.s32 	%rd19, %r1;
	mul.wide.s32 	%rd11, %r1, 8;
	add.s64 	%rd12, %rd10, %rd11;
	ld.global.u64 	%rd13, [%rd12];
	cvt.rn.f64.u64 	%fd1, %rd13;
	mul.wide.s32 	%rd14, %r1, 16;
	add.s64 	%rd15, %rd1, %rd14;
	st.global.f64 	[%rd15], %fd1;
	bra.uni 	$L__BB0_3;
$L__BB0_2:
	cvt.s64.s32 	%rd19, %r1;
	mul.wide.s32 	%rd7, %r1, 16;
	add.s64 	%rd8, %rd1, %rd7;
	mov.b64 	%rd9, 0;
	st.global.u64 	[%rd8], %rd9;
$L__BB0_3:
	shl.b64 	%rd16, %rd19, 4;
	add.s64 	%rd17, %rd1, %rd16;
	mov.b64 	%rd18, 0;
	st.global.u64 	[%rd17+8], %rd18;
	ret;

}
	// .globl	_Z40copyAndNormalizeComplexRealPartToIntegerPmPK7double2id
.visible .entry _Z40copyAndNormalizeComplexRealPartToIntegerPmPK7double2id(
	.param .u64 .ptr .align 1 _Z40copyAndNormalizeComplexRealPartToIntegerPmPK7double2id_param_0,
	.param .u64 .ptr .align 1 _Z40copyAndNormalizeComplexRealPartToIntegerPmPK7double2id_param_1,
	.param .u32 _Z40copyAndNormalizeComplexRealPartToIntegerPmPK7double2id_param_2,
	.param .f64 _Z40copyAndNormalizeComplexRealPartToIntegerPmPK7double2id_param_3
)
{
	.reg .pred 	%p<2>;
	.reg .b32 	%r<6>;
	.reg .b64 	%rd<10>;
	.reg .b64 	%fd<5>;

	ld.param.u64 	%rd1, [_Z40copyAndNormalizeComplexRealPartToIntegerPmPK7double2id_param_0];
	ld.param.u64 	%rd2, [_Z40copyAndNormalizeComplexRealPartToIntegerPmPK7double2id_param_1];
	ld.param.u32 	%r2, [_Z40copyAndNormalizeComplexRealPartToIntegerPmPK7double2id_param_2];
	ld.param.f64 	%fd1, [_Z40copyAndNormalizeComplexRealPartToIntegerPmPK7double2id_param_3];
	mov.u32 	%r3, %tid.x;
	mov.u32 	%r4, %ntid.x;
	mov.u32 	%r5, %ctaid.x;
	mad.lo.s32 	%r1, %r4, %r5, %r3;
	setp.ge.s32 	%p1, %r1, %r2;
	@%p1 bra 	$L__BB1_2;
	cvta.to.global.u64 	%rd3, %rd2;
	cvta.to.global.u64 	%rd4, %rd1;
	mul.wide.s32 	%rd5, %r1, 16;
	add.s64 	%rd6, %rd3, %rd5;
	ld.global.f64 	%fd2, [%rd6];
	mul.f64 	%fd3, %fd1, %fd2;
	cvt.rni.f64.f64 	%fd4, %fd3;
	cvt.rzi.u64.f64 	%rd7, %fd4;
	mul.wide.s32 	%rd8, %r1, 8;
	add.s64 	%rd9, %rd4, %rd8;
	st.global.u64 	[%rd9], %rd7;
$L__BB1_2:
	ret;

}
	// .globl	_Z3mulPK7double2S1_PS_i
.visible .entry _Z3mulPK7double2S1_PS_i(
	.param .u64 .ptr .align 1 _Z3mulPK7double2S1_PS_i_param_0,
	.param .u64 .ptr .align 1 _Z3mulPK7double2S1_PS_i_param_1,
	.param .u64 .ptr .align 1 _Z3mulPK7double2S1_PS_i_param_2,
	.param .u32 _Z3mulPK7double2S1_PS_i_param_3
)
{
	.reg .pred 	%p<2>;
	.reg .b32 	%r<6>;
	.reg .b64 	%rd<13>;
	.reg .b64 	%fd<11>;

	ld.param.u64 	%rd2, [_Z3mulPK7double2S1_PS_i_param_0];
	ld.param.u64 	%rd3, [_Z3mulPK7double2S1_PS_i_param_1];
	ld.param.u64 	%rd4, [_Z3mulPK7double2S1_PS_i_param_2];
	ld.param.u32 	%r2, [_Z3mulPK7double2S1_PS_i_param_3];
	cvta.to.global.u64 	%rd1, %rd4;
	mov.u32 	%r3, %tid.x;
	mov.u32 	%r4, %ntid.x;
	mov.u32 	%r5, %ctaid.x;
	mad.lo.s32 	%r1, %r4, %r5, %r3;
	setp.ge.s32 	%p1, %r1, %r2;
	@%p1 bra 	$L__BB2_2;
	cvta.to.global.u64 	%rd7, %rd2;
	cvta.to.global.u64 	%rd8, %rd3;
	mul.wide.s32 	%rd9, %r1, 16;
	add.s64 	%rd10, %rd7, %rd9;
	ld.global.v2.f64 	{%fd2, %fd3}, [%rd10];
	add.s64 	%rd11, %rd8, %rd9;
	ld.global.v2.f64 	{%fd4, %fd5}, [%rd11];
	mul.f64 	%fd6, %fd2, %fd4;
	mul.f64 	%fd7, %fd3, %fd5;
	sub.f64 	%fd8, %fd6, %fd7;
	mul.f64 	%fd9, %fd2, %fd5;
	fma.rn.f64 	%fd10, %fd3, %fd4, %fd9;
	add.s64 	%rd12, %rd1, %rd9;
	st.global.v2.f64 	[%rd12], {%fd8, %fd10};
	bra.uni 	$L__BB2_3;
$L__BB2_2:
	mul.wide.s32 	%rd5, %r1, 16;
	add.s64 	%rd6, %rd1, %rd5;
	mov.f64 	%fd1, 0d0000000000000000;
	st.global.v2.f64 	[%rd6], {%fd1, %fd1};
$L__BB2_3:
	ret;

}


// ===== COMPILED SASS (sm_100) =====

	.target	sm_100

	.elftype	@"ET_EXEC"


//--------------------- .note.nv.tkinfo           --------------------------
	.section	.note.nv.tkinfo,"",@"SHT_NOTE"
	.sectionflags	@"SHF_NOTE_NV_TKINFO"
	.tkinfo
        /*0018*/ 	.word	0x00000002
        /*0030*/ 	.string	""
        /*0030*/ 	.string	"ptxas"
        /*0030*/ 	.string	"Cuda compilation tools, release 13.0, V13.0.88"
        /*0030*/ 	.string	"Build cuda_13.0.r13.0/compiler.36424714_0"
        /*0030*/ 	.string	"-arch sm_100 -m 64 "



//--------------------- .note.nv.cuinfo           --------------------------
	.section	.note.nv.cuinfo,"",@"SHT_NOTE"
	.sectionflags	@"SHF_NOTE_NV_CUINFO"
        /*0018*/ 	.short	0x0002
        /*001a*/ 	.short	0x0064
        /*001c*/ 	.short	0x0082
	.zero		2


//--------------------- .nv.info                  --------------------------
	.section	.nv.info,"",@"SHT_CUDA_INFO"
	.align	4


	//----- nvinfo : EIATTR_REGCOUNT
	.align		4
        /*0000*/ 	.byte	0x04, 0x2f
        /*0002*/ 	.short	(.L_1 - .L_0)
	.align		4
.L_0:
        /*0004*/ 	.word	index@(_Z20copyIntegerToComplexP7double2Pmi)
        /*0008*/ 	.word	0x00000010


	//----- nvinfo : EIATTR_FRAME_SIZE
	.align		4
.L_1:
        /*000c*/ 	.byte	0x04, 0x11
        /*000e*/ 	.short	(.L_3 - .L_2)
	.align		4
.L_2:
        /*0010*/ 	.word	index@(_Z20copyIntegerToComplexP7double2Pmi)
        /*0014*/ 	.word	0x00000000


	//----- nvinfo : EIATTR_REGCOUNT
	.align		4
.L_3:
        /*0018*/ 	.byte	0x04, 0x2f
        /*001a*/ 	.short	(.L_5 - .L_4)
	.align		4
.L_4:
        /*001c*/ 	.word	index@(_Z40copyAndNormalizeComplexRealPartToIntegerPmPK7double2id)
        /*0020*/ 	.word	0x0000000c


	//----- nvinfo : EIATTR_FRAME_SIZE
	.align		4
.L_5:
        /*0024*/ 	.byte	0x04, 0x11
        /*0026*/ 	.short	(.L_7 - .L_6)
	.align		4
.L_6:
        /*0028*/ 	.word	index@(_Z40copyAndNormalizeComplexRealPartToIntegerPmPK7double2id)
        /*002c*/ 	.word	0x00000000


	//----- nvinfo : EIATTR_REGCOUNT
	.align		4
.L_7:
        /*0030*/ 	.byte	0x04, 0x2f
        /*0032*/ 	.short	(.L_9 - .L_8)
	.align		4
.L_8:
        /*0034*/ 	.word	index@(_Z3mulPK7double2S1_PS_i)
        /*0038*/ 	.word	0x00000016


	//----- nvinfo : EIATTR_FRAME_SIZE
	.align		4
.L_9:
        /*003c*/ 	.byte	0x04, 0x11
        /*003e*/ 	.short	(.L_11 - .L_10)
	.align		4
.L_10:
        /*0040*/ 	.word	index@(_Z3mulPK7double2S1_PS_i)
        /*0044*/ 	.word	0x00000000


	//----- nvinfo : EIATTR_MIN_STACK_SIZE
	.align		4
.L_11:
        /*0048*/ 	.byte	0x04, 0x12
        /*004a*/ 	.short	(.L_13 - .L_12)
	.align		4
.L_12:
        /*004c*/ 	.word	index@(_Z3mulPK7double2S1_PS_i)
        /*0050*/ 	.word	0x00000000


	//----- nvinfo : EIATTR_MIN_STACK_SIZE
	.align		4
.L_13:
        /*0054*/ 	.byte	0x04, 0x12
        /*0056*/ 	.short	(.L_15 - .L_14)
	.align		4
.L_14:
        /*0058*/ 	.word	index@(_Z40copyAndNormalizeComplexRealPartToIntegerPmPK7double2id)
        /*005c*/ 	.word	0x00000000


	//----- nvinfo : EIATTR_MIN_STACK_SIZE
	.align		4
.L_15:
        /*0060*/ 	.byte	0x04, 0x12
        /*0062*/ 	.short	(.L_17 - .L_16)
	.align		4
.L_16:
        /*0064*/ 	.word	index@(_Z20copyIntegerToComplexP7double2Pmi)
        /*0068*/ 	.word	0x00000000
.L_17:


//--------------------- .nv.compat                --------------------------
	.section	.nv.compat,"",@"SHT_CUDA_COMPAT_INFO"
	.align	4
        /*0000*/ 	.byte	0x02, 0x09, 0x00, 0x00, 0x02, 0x02, 0x01, 0x00, 0x02, 0x05, 0x05, 0x00, 0x03, 0x07, 0x01, 0x01
        /*0010*/ 	.byte	0x02, 0x03, 0x00, 0x00, 0x02, 0x06, 0x01, 0x00, 0x04, 0x0b, 0x08, 0x00, 0x01, 0x00, 0x00, 0x00
        /*0020*/ 	.byte	0x00, 0x00, 0x00, 0x00


//--------------------- .nv.info._Z3mulPK7double2S1_PS_i --------------------------
	.section	.nv.info._Z3mulPK7double2S1_PS_i,"",@"SHT_CUDA_INFO"
	.sectionflags	@""
	.align	4


	//----- nvinfo : EIATTR_CUDA_API_VERSION
	.align		4
        /*0000*/ 	.byte	0x04, 0x37
        /*0002*/ 	.short	(.L_19 - .L_18)
.L_18:
        /*0004*/ 	.word	0x00000082


	//----- nvinfo : EIATTR_KPARAM_INFO
	.align		4
.L_19:
        /*0008*/ 	.byte	0x04, 0x17
        /*000a*/ 	.short	(.L_21 - .L_20)
.L_20:
        /*000c*/ 	.word	0x00000000
        /*0010*/ 	.short	0x0003
        /*0012*/ 	.short	0x0018
        /*0014*/ 	.byte	0x00, 0xf0, 0x11, 0x00


	//----- nvinfo : EIATTR_KPARAM_INFO
	.align		4
.L_21:
        /*0018*/ 	.byte	0x04, 0x17
        /*001a*/ 	.short	(.L_23 - .L_22)
.L_22:
        /*001c*/ 	.word	0x00000000
        /*0020*/ 	.short	0x0002
        /*0022*/ 	.short	0x0010
        /*0024*/ 	.byte	0x00, 0xf5, 0x21, 0x00


	//----- nvinfo : EIATTR_KPARAM_INFO
	.align		4
.L_23:
        /*0028*/ 	.byte	0x04, 0x17
        /*002a*/ 	.short	(.L_25 - .L_24)
.L_24:
        /*002c*/ 	.word	0x00000000
        /*0030*/ 	.short	0x0001
        /*0032*/ 	.short	0x0008
        /*0034*/ 	.byte	0x00, 0xf5, 0x21, 0x00


	//----- nvinfo : EIATTR_KPARAM_INFO
	.align		4
.L_25:
        /*0038*/ 	.byte	0x04, 0x17
        /*003a*/ 	.short	(.L_27 - .L_26)
.L_26:
        /*003c*/ 	.word	0x00000000
        /*0040*/ 	.short	0x0000
        /*0042*/ 	.short	0x0000
        /*0044*/ 	.byte	0x00, 0xf5, 0x21, 0x00


	//----- nvinfo : EIATTR_SPARSE_MMA_MASK
	.align		4
.L_27:
        /*0048*/ 	.byte	0x03, 0x50
        /*004a*/ 	.short	0x0000


	//----- nvinfo : EIATTR_MAXREG_COUNT
	.align		4
        /*004c*/ 	.byte	0x03, 0x1b
        /*004e*/ 	.short	0x00ff


	//----- nvinfo : EIATTR_MERCURY_ISA_VERSION
	.align		4
        /*0050*/ 	.byte	0x03, 0x5f
        /*0052*/ 	.short	0x0101


	//----- nvinfo : EIATTR_VRC_CTA_INIT_COUNT
	.align		4
        /*0054*/ 	.byte	0x02, 0x4a
	.zero		1
	.zero		1


	//----- nvinfo : EIATTR_EXIT_INSTR_OFFSETS
	.align		4
        /*0058*/ 	.byte	0x04, 0x1c
        /*005a*/ 	.short	(.L_29 - .L_28)


	//   ....[0]....
.L_28:
        /*005c*/ 	.word	0x00000160


	//   ....[1]....
        /*0060*/ 	.word	0x000001a0


	//----- nvinfo : EIATTR_CRS_STACK_SIZE
	.align		4
.L_29:
        /*0064*/ 	.byte	0x04, 0x1e
        /*0066*/ 	.short	(.L_31 - .L_30)
.L_30:
        /*0068*/ 	.word	0x00000000


	//----- nvinfo : EIATTR_CBANK_PARAM_SIZE
	.align		4
.L_31:
        /*006c*/ 	.byte	0x03, 0x19
        /*006e*/ 	.short	0x001c


	//----- nvinfo : EIATTR_PARAM_CBANK
	.align		4
        /*0070*/ 	.byte	0x04, 0x0a
        /*0072*/ 	.short	(.L_33 - .L_32)
	.align		4
.L_32:
        /*0074*/ 	.word	index@(.nv.constant0._Z3mulPK7double2S1_PS_i)
        /*0078*/ 	.short	0x0380
        /*007a*/ 	.short	0x001c


	//----- nvinfo : EIATTR_SW_WAR
	.align		4
.L_33:
        /*007c*/ 	.byte	0x04, 0x36
        /*007e*/ 	.short	(.L_35 - .L_34)
.L_34:
        /*0080*/ 	.word	0x00000008
.L_35:


//--------------------- .nv.info._Z40copyAndNormalizeComplexRealPartToIntegerPmPK7double2id --------------------------
	.section	.nv.info._Z40copyAndNormalizeComplexRealPartToIntegerPmPK7double2id,"",@"SHT_CUDA_INFO"
	.sectionflags	@""
	.align	4


	//----- nvinfo : EIATTR_CUDA_API_VERSION
	.align		4
        /*0000*/ 	.byte	0x04, 0x37
        /*0002*/ 	.short	(.L_37 - .L_36)
.L_36:
        /*0004*/ 	.word	0x00000082


	//----- nvinfo : EIATTR_KPARAM_INFO
	.align		4
.L_37:
        /*0008*/ 	.byte	0x04, 0x17
        /*000a*/ 	.short	(.L_39 - .L_38)
.L_38:
        /*000c*/ 	.word	0x00000000
        /*0010*/ 	.short	0x0003
        /*0012*/ 	.short	0x0018
        /*0014*/ 	.byte	0x00, 0xf0, 0x21, 0x00


	//----- nvinfo : EIATTR_KPARAM_INFO
	.align		4
.L_39:
        /*0018*/ 	.byte	0x04, 0x17
        /*001a*/ 	.short	(.L_41 - .L_40)
.L_40:
        /*001c*/ 	.word	0x00000000
        /*0020*/ 	.short	0x0002
        /*0022*/ 	.short	0x0010
        /*0024*/ 	.byte	0x00, 0xf0, 0x11, 0x00


	//----- nvinfo : EIATTR_KPARAM_INFO
	.align		4
.L_41:
        /*0028*/ 	.byte	0x04, 0x17
        /*002a*/ 	.short	(.L_43 - .L_42)
.L_42:
        /*002c*/ 	.word	0x00000000
        /*0030*/ 	.short	0x0001
        /*0032*/ 	.short	0x0008
        /*0034*/ 	.byte	0x00, 0xf5, 0x21, 0x00


	//----- nvinfo : EIATTR_KPARAM_INFO
	.align		4
.L_43:
        /*0038*/ 	.byte	0x04, 0x17
        /*003a*/ 	.short	(.L_45 - .L_44)
.L_44:
        /*003c*/ 	.word	0x00000000
        /*0040*/ 	.short	0x0000
        /*0042*/ 	.short	0x0000
        /*0044*/ 	.byte	0x00, 0xf5, 0x21, 0x00


	//----- nvinfo : EIATTR_SPARSE_MMA_MASK
	.align		4
.L_45:
        /*0048*/ 	.byte	0x03, 0x50
        /*004a*/ 	.short	0x0000


	//----- nvinfo : EIATTR_MAXREG_COUNT
	.align		4
        /*004c*/ 	.byte	0x03, 0x1b
        /*004e*/ 	.short	0x00ff


	//----- nvinfo : EIATTR_MERCURY_ISA_VERSION
	.align		4
        /*0050*/ 	.byte	0x03, 0x5f
        /*0052*/ 	.short	0x0101


	//----- nvinfo : EIATTR_VRC_CTA_INIT_COUNT
	.align		4
        /*0054*/ 	.byte	0x02, 0x4a
	.zero		1
	.zero		1


	//----- nvinfo : EIATTR_EXIT_INSTR_OFFSETS
	.align		4
        /*0058*/ 	.byte	0x04, 0x1c
        /*005a*/ 	.short	(.L_47 - .L_46)


	//   ....[0]....
.L_46:
        /*005c*/ 	.word	0x00000070


	//   ....[1]....
        /*0060*/ 	.word	0x00000120


	//----- nvinfo : EIATTR_CBANK_PARAM_SIZE
	.align		4
.L_47:
        /*0064*/ 	.byte	0x03, 0x19
        /*0066*/ 	.short	0x0020


	//----- nvinfo : EIATTR_PARAM_CBANK
	.align		4
        /*0068*/ 	.byte	0x04, 0x0a
        /*006a*/ 	.short	(.L_49 - .L_48)
	.align		4
.L_48:
        /*006c*/ 	.word	index@(.nv.constant0._Z40copyAndNormalizeComplexRealPartToIntegerPmPK7double2id)
        /*0070*/ 	.short	0x0380
        /*0072*/ 	.short	0x0020


	//----- nvinfo : EIATTR_SW_WAR
	.align		4
.L_49:
        /*0074*/ 	.byte	0x04, 0x36
        /*0076*/ 	.short	(.L_51 - .L_50)
.L_50:
        /*0078*/ 	.word	0x00000008
.L_51:


//--------------------- .nv.info._Z20copyIntegerToComplexP7double2Pmi --------------------------
	.section	.nv.info._Z20copyIntegerToComplexP7double2Pmi,"",@"SHT_CUDA_INFO"
	.sectionflags	@""
	.align	4


	//----- nvinfo : EIATTR_CUDA_API_VERSION
	.align		4
        /*0000*/ 	.byte	0x04, 0x37
        /*0002*/ 	.short	(.L_53 - .L_52)
.L_52:
        /*0004*/ 	.word	0x00000082


	//----- nvinfo : EIATTR_KPARAM_INFO
	.align		4
.L_53:
        /*0008*/ 	.byte	0x04, 0x17
        /*000a*/ 	.short	(.L_55 - .L_54)
.L_54:
        /*000c*/ 	.word	0x00000000
        /*0010*/ 	.short	0x0002
        /*0012*/ 	.short	0x0010
        /*0014*/ 	.byte	0x00, 0xf0, 0x11, 0x00


	//----- nvinfo : EIATTR_KPARAM_INFO
	.align		4
.L_55:
        /*0018*/ 	.byte	0x04, 0x17
        /*001a*/ 	.short	(.L_57 - .L_56)
.L_56:
        /*001c*/ 	.word	0x00000000
        /*0020*/ 	.short	0x0001
        /*0022*/ 	.short	0x0008
        /*0024*/ 	.byte	0x00, 0xf5, 0x21, 0x00


	//----- nvinfo : EIATTR_KPARAM_INFO
	.align		4
.L_57:
        /*0028*/ 	.byte	0x04, 0x17
        /*002a*/ 	.short	(.L_59 - .L_58)
.L_58:
        /*002c*/ 	.word	0x00000000
        /*0030*/ 	.short	0x0000
        /*0032*/ 	.short	0x0000
        /*0034*/ 	.byte	0x00, 0xf5, 0x21, 0x00


	//----- nvinfo : EIATTR_SPARSE_MMA_MASK
	.align		4
.L_59:
        /*0038*/ 	.byte	0x03, 0x50
        /*003a*/ 	.short	0x0000


	//----- nvinfo : EIATTR_MAXREG_COUNT
	.align		4
        /*003c*/ 	.byte	0x03, 0x1b
        /*003e*/ 	.short	0x00ff


	//----- nvinfo : EIATTR_MERCURY_ISA_VERSION
	.align		4
        /*0040*/ 	.byte	0x03, 0x5f
        /*0042*/ 	.short	0x0101


	//----- nvinfo : EIATTR_VRC_CTA_INIT_COUNT
	.align		4
        /*0044*/ 	.byte	0x02, 0x4a
	.zero		1
	.zero		1


	//----- nvinfo : EIATTR_EXIT_INSTR_OFFSETS
	.align		4
        /*0048*/ 	.byte	0x04, 0x1c
        /*004a*/ 	.short	(.L_61 - .L_60)


	//   ....[0]....
.L_60:
        /*004c*/ 	.word	0x00000170


	//----- nvinfo : EIATTR_CBANK_PARAM_SIZE
	.align		4
.L_61:
        /*0050*/ 	.byte	0x03, 0x19
        /*0052*/ 	.short	0x0014


	//----- nvinfo : EIATTR_PARAM_CBANK
	.align		4
        /*0054*/ 	.byte	0x04, 0x0a
        /*0056*/ 	.short	(.L_63 - .L_62)
	.align		4
.L_62:
        /*0058*/ 	.word	index@(.nv.constant0._Z20copyIntegerToComplexP7double2Pmi)
        /*005c*/ 	.short	0x0380
        /*005e*/ 	.short	0x0014


	//----- nvinfo : EIATTR_SW_WAR
	.align		4
.L_63:
        /*0060*/ 	.byte	0x04, 0x36
        /*0062*/ 	.short	(.L_65 - .L_64)
.L_64:
        /*0064*/ 	.word	0x00000008
.L_65:


//--------------------- .nv.callgraph             --------------------------
	.section	.nv.callgraph,"",@"SHT_CUDA_CALLGRAPH"
	.align	4
	.sectionentsize	8
	.align		4
        /*0000*/ 	.word	0x00000000
	.align		4
        /*0004*/ 	.word	0xffffffff
	.align		4
        /*0008*/ 	.word	0x00000000
	.align		4
        /*000c*/ 	.word	0xfffffffe
	.align		4
        /*0010*/ 	.word	0x00000000
	.align		4
        /*0014*/ 	.word	0xfffffffd
	.align		4
        /*0018*/ 	.word	0x00000000
	.align		4
        /*001c*/ 	.word	0xfffffffc


//--------------------- .text._Z3mulPK7double2S1_PS_i --------------------------
	.section	.text._Z3mulPK7double2S1_PS_i,"ax",@progbits
	.align	128
        .global         _Z3mulPK7double2S1_PS_i
        .type           _Z3mulPK7double2S1_PS_i,@function
        .size           _Z3mulPK7double2S1_PS_i,(.L_x_4 - _Z3mulPK7double2S1_PS_i)
        .other          _Z3mulPK7double2S1_PS_i,@"STO_CUDA_ENTRY STV_DEFAULT"
_Z3mulPK7double2S1_PS_i:
.text._Z3mulPK7double2S1_PS_i:
[----:B------:R-:W-:Y:S01]  /*0000*/  LDC R1, c[0x0][0x37c] ;  /* 0x0000df00ff017b82 */ /* 0x000fe20000000800 */
[----:B------:R-:W0:Y:S01]  /*0010*/  S2R R19, SR_TID.X ;  /* 0x0000000000137919 */ /* 0x000e220000002100 */
[----:B------:R-:W0:Y:S01]  /*0020*/  LDCU UR4, c[0x0][0x360] ;  /* 0x00006c00ff0477ac */ /* 0x000e220008000800 */
[----:B------:R-:W0:Y:S01]  /*0030*/  S2R R0, SR_CTAID.X ;  /* 0x0000000000007919 */ /* 0x000e220000002500 */
[----:B------:R-:W1:Y:S01]  /*0040*/  LDCU UR5, c[0x0][0x398] ;  /* 0x00007300ff0577ac */ /* 0x000e620008000800 */
[----:B0-----:R-:W-:-:S05]  /*0050*/  IMAD R19, R0, UR4, R19 ;  /* 0x0000000400137c24 */ /* 0x001fca000f8e0213 */
[----:B-1----:R-:W-:Y:S01]  /*0060*/  ISETP.GE.AND P0, PT, R19, UR5, PT ;  /* 0x0000000513007c0c */ /* 0x002fe2000bf06270 */
[----:B------:R-:W0:-:S12]  /*0070*/  LDCU.64 UR4, c[0x0][0x358] ;  /* 0x00006b00ff0477ac */ /* 0x000e180008000a00 */
[----:B------:R-:W-:Y:S05]  /*0080*/  @P0 BRA `(.L_x_0) ;  /* 0x0000000000380947 */ /* 0x000fea0003800000 */
[----:B------:R-:W1:Y:S08]  /*0090*/  LDC.64 R4, c[0x0][0x380] ;  /* 0x0000e000ff047b82 */ /* 0x000e700000000a00 */
[----:B------:R-:W2:Y:S08]  /*00a0*/  LDC.64 R8, c[0x0][0x388] ;  /* 0x0000e200ff087b82 */ /* 0x000eb00000000a00 */
[----:B------:R-:W3:Y:S01]  /*00b0*/  LDC.64 R16, c[0x0][0x390] ;  /* 0x0000e400ff107b82 */ /* 0x000ee20000000a00 */
[----:B-1----:R-:W-:-:S06]  /*00c0*/  IMAD.WIDE R4, R19, 0x10, R4 ;  /* 0x0000001013047825 */ /* 0x002fcc00078e0204 */
[----:B0-----:R-:W4:Y:S01]  /*00d0*/  LDG.E.128 R4, desc[UR4][R4.64] ;  /* 0x0000000404047981 */ /* 0x001f22000c1e1d00 */
[----:B--2---:R-:W-:-:S06]  /*00e0*/  IMAD.WIDE R8, R19, 0x10, R8 ;  /* 0x0000001013087825 */ /* 0x004fcc00078e0208 */
[----:B------:R-:W4:Y:S02]  /*00f0*/  LDG.E.128 R8, desc[UR4][R8.64] ;  /* 0x0000000408087981 */ /* 0x000f24000c1e1d00 */
[-C--:B----4-:R-:W-:Y:S02]  /*0100*/  DMUL R2, R6, R10.reuse ;  /* 0x0000000a06027228 */ /* 0x090fe40000000000 */
[----:B------:R-:W-:-:S06]  /*0110*/  DMUL R14, R4, R10 ;  /* 0x0000000a040e7228 */ /* 0x000fcc0000000000 */
[-C--:B------:R-:W-:Y:S02]  /*0120*/  DFMA R12, R4, R8.reuse, -R2 ;  /* 0x00000008040c722b */ /* 0x080fe40000000802 */
[----:B------:R-:W-:Y:S01]  /*0130*/  DFMA R14, R6, R8, R14 ;  /* 0x00000008060e722b */ /* 0x000fe2000000000e */
[----:B---3--:R-:W-:-:S06]  /*0140*/  IMAD.WIDE R2, R19, 0x10, R16 ;  /* 0x0000001013027825 */ /* 0x008fcc00078e0210 */
[----:B------:R-:W-:Y:S01]  /*0150*/  STG.E.128 desc[UR4][R2.64], R12 ;  /* 0x0000000c02007986 */ /* 0x000fe2000c101d04 */
[----:B------:R-:W-:Y:S05]  /*0160*/  EXIT ;  /* 0x000000000000794d */ /* 0x000fea0003800000 */
.L_x_0:
[----:B------:R-:W1:Y:S02]  /*0170*/  LDC.64 R2, c[0x0][0x390] ;  /* 0x0000e400ff027b82 */ /* 0x000e640000000a00 */
[----:B-1----:R-:W-:-:S05]  /*0180*/  IMAD.WIDE R2, R19, 0x10, R2 ;  /* 0x0000001013027825 */ /* 0x002fca00078e0202 */
[----:B0-----:R-:W-:Y:S01]  /*0190*/  STG.E.128 desc[UR4][R2.64], RZ ;  /* 0x000000ff02007986 */ /* 0x001fe2000c101d04 */
[----:B------:R-:W-:Y:S05]  /*01a0*/  EXIT ;  /* 0x000000000000794d */ /* 0x000fea0003800000 */
.L_x_1:
[----:B------:R-:W-:-:S00]  /*01b0*/  BRA `(.L_x_1) ;  /* 0xfffffffc00fc7947 */ /* 0x000fc0000383ffff */
[----:B------:R-:W-:-:S00]  /*01c0*/  NOP ;  /* 0x0000000000007918 */ /* 0x000fc00000000000 */
        /* <DEDUP_REMOVED lines=11> */
.L_x_4:


//--------------------- .text._Z40copyAndNormalizeComplexRealPartToIntegerPmPK7double2id --------------------------
	.section	.text._Z40copyAndNormalizeComplexRealPartToIntegerPmPK7double2id,"ax",@progbits
	.align	128
        .global         _Z40copyAndNormalizeComplexRealPartToIntegerPmPK7double2id
        .type           _Z40copyAndNormalizeComplexRealPartToIntegerPmPK7double2id,@function
        .size           _Z40copyAndNormalizeComplexRealPartToIntegerPmPK7double2id,(.L_x_5 - _Z40copyAndNormalizeComplexRealPartToIntegerPmPK7double2id)
        .other          _Z40copyAndNormalizeComplexRealPartToIntegerPmPK7double2id,@"STO_CUDA_ENTRY STV_DEFAULT"
_Z40copyAndNormalizeComplexRealPartToIntegerPmPK7double2id:
.text._Z40copyAndNormalizeComplexRealPartToIntegerPmPK7double2id:
[----:B------:R-:W-:Y:S01]  /*0000*/  LDC R1, c[0x0][0x37c] ;  /* 0x0000df00ff017b82 */ /* 0x000fe20000000800 */
[----:B------:R-:W0:Y:S01]  /*0010*/  S2R R9, SR_TID.X ;  /* 0x0000000000097919 */ /* 0x000e220000002100 */
[----:B------:R-:W0:Y:S01]  /*0020*/  LDCU UR4, c[0x0][0x360] ;  /* 0x00006c00ff0477ac */ /* 0x000e220008000800 */
[----:B------:R-:W0:Y:S01]  /*0030*/  S2R R0, SR_CTAID.X ;  /* 0x0000000000007919 */ /* 0x000e220000002500 */
[----:B------:R-:W1:Y:S01]  /*0040*/  LDCU UR5, c[0x0][0x390] ;  /* 0x00007200ff0577ac */ /* 0x000e620008000800 */
[----:B0-----:R-:W-:-:S05]  /*0050*/  IMAD R9, R0, UR4, R9 ;  /* 0x0000000400097c24 */ /* 0x001fca000f8e0209 */
[----:B-1----:R-:W-:-:S13]  /*0060*/  ISETP.GE.AND P0, PT, R9, UR5, PT ;  /* 0x0000000509007c0c */ /* 0x002fda000bf06270 */
[----:B------:R-:W-:Y:S05]  /*0070*/  @P0 EXIT ;  /* 0x000000000000094d */ /* 0x000fea0003800000 */
[----:B------:R-:W0:Y:S01]  /*0080*/  LDC.64 R2, c[0x0][0x388] ;  /* 0x0000e200ff027b82 */ /* 0x000e220000000a00 */
[----:B------:R-:W1:Y:S01]  /*0090*/  LDCU.64 UR4, c[0x0][0x358] ;  /* 0x00006b00ff0477ac */ /* 0x000e620008000a00 */
[----:B------:R-:W2:Y:S06]  /*00a0*/  LDCU.64 UR6, c[0x0][0x398] ;  /* 0x00007300ff0677ac */ /* 0x000eac0008000a00 */
[----:B------:R-:W3:Y:S01]  /*00b0*/  LDC.64 R6, c[0x0][0x380] ;  /* 0x0000e000ff067b82 */ /* 0x000ee20000000a00 */
[----:B0-----:R-:W-:-:S06]  /*00c0*/  IMAD.WIDE R2, R9, 0x10, R2 ;  /* 0x0000001009027825 */ /* 0x001fcc00078e0202 */
[----:B-1----:R-:W2:Y:S01]  /*00d0*/  LDG.E.64 R2, desc[UR4][R2.64] ;  /* 0x0000000402027981 */ /* 0x002ea2000c1e1b00 */
[----:B---3--:R-:W-:Y:S01]  /*00e0*/  IMAD.WIDE R6, R9, 0x8, R6 ;  /* 0x0000000809067825 */ /* 0x008fe200078e0206 */
[----:B--2---:R-:W-:-:S10]  /*00f0*/  DMUL R4, R2, UR6 ;  /* 0x0000000602047c28 */ /* 0x004fd40008000000 */
[----:B------:R-:W0:Y:S02]  /*0100*/  F2I.U64.F64 R4, R4 ;  /* 0x0000000400047311 */ /* 0x000e240000301800 */
[----:B0-----:R-:W-:Y:S01]  /*0110*/  STG.E.64 desc[UR4][R6.64], R4 ;  /* 0x0000000406007986 */ /* 0x001fe2000c101b04 */
[----:B------:R-:W-:Y:S05]  /*0120*/  EXIT ;  /* 0x000000000000794d */ /* 0x000fea0003800000 */
.L_x_2:
        /* <DEDUP_REMOVED lines=13> */
.L_x_5:


//--------------------- .text._Z20copyIntegerToComplexP7double2Pmi --------------------------
	.section	.text._Z20copyIntegerToComplexP7double2Pmi,"ax",@progbits
	.align	128
        .global         _Z20copyIntegerToComplexP7double2Pmi
        .type           _Z20copyIntegerToComplexP7double2Pmi,@function
        .size           _Z20copyIntegerToComplexP7double2Pmi,(.L_x_6 - _Z20copyIntegerToComplexP7double2Pmi)
        .other          _Z20copyIntegerToComplexP7double2Pmi,@"STO_CUDA_ENTRY STV_DEFAULT"
_Z20copyIntegerToComplexP7double2Pmi:
.text._Z20copyIntegerToComplexP7double2Pmi:
[----:B------:R-:W-:Y:S01]  /*0000*/  LDC R1, c[0x0][0x37c] ;  /* 0x0000df00ff017b82 */ /* 0x000fe20000000800 */
[----:B------:R-:W0:Y:S01]  /*0010*/  S2R R2, SR_TID.X ;  /* 0x0000000000027919 */ /* 0x000e220000002100 */
[----:B------:R-:W0:Y:S06]  /*0020*/  LDCU UR4, c[0x0][0x360] ;  /* 0x00006c00ff0477ac */ /* 0x000e2c0008000800 */
[----:B------:R-:W1:Y:S01]  /*0030*/  LDC.64 R4, c[0x0][0x388] ;  /* 0x0000e200ff047b82 */ /* 0x000e620000000a00 */
[----:B------:R-:W0:Y:S01]  /*0040*/  S2R R3, SR_CTAID.X ;  /* 0x0000000000037919 */ /* 0x000e220000002500 */
[----:B------:R-:W2:Y:S06]  /*0050*/  LDCU UR6, c[0x0][0x390] ;  /* 0x00007200ff0677ac */ /* 0x000eac0008000800 */
[----:B------:R-:W3:Y:S01]  /*0060*/  LDC.64 R8, c[0x0][0x380] ;  /* 0x0000e000ff087b82 */ /* 0x000ee20000000a00 */
[----:B0-----:R-:W-:Y:S01]  /*0070*/  IMAD R2, R3, UR4, R2 ;  /* 0x0000000403027c24 */ /* 0x001fe2000f8e0202 */
[----:B------:R-:W0:Y:S04]  /*0080*/  LDCU.64 UR4, c[0x0][0x358] ;  /* 0x00006b00ff0477ac */ /* 0x000e280008000a00 */
[----:B--2---:R-:W-:Y:S01]  /*0090*/  ISETP.GE.AND P0, PT, R2, UR6, PT ;  /* 0x0000000602007c0c */ /* 0x004fe2000bf06270 */
[----:B------:R-:W2:-:S12]  /*00a0*/  LDCU.64 UR6, c[0x0][0x380] ;  /* 0x00007000ff0677ac */ /* 0x000e980008000a00 */
[C---:B-1----:R-:W-:Y:S01]  /*00b0*/  @!P0 IMAD.WIDE R4, R2.reuse, 0x8, R4 ;  /* 0x0000000802048825 */ /* 0x042fe200078e0204 */
[----:B------:R-:W1:Y:S05]  /*00c0*/  @P0 LDC.64 R12, c[0x0][0x380] ;  /* 0x0000e000ff0c0b82 */ /* 0x000e6a0000000a00 */
[----:B0-----:R-:W4:Y:S01]  /*00d0*/  @!P0 LDG.E.64 R4, desc[UR4][R4.64] ;  /* 0x0000000404048981 */ /* 0x001f22000c1e1b00 */
[----:B------:R-:W-:Y:S01]  /*00e0*/  SHF.R.S32.HI R3, RZ, 0x1f, R2 ;  /* 0x0000001fff037819 */ /* 0x000fe20000011402 */
[C---:B---3--:R-:W-:Y:S01]  /*00f0*/  @!P0 IMAD.WIDE R8, R2.reuse, 0x10, R8 ;  /* 0x0000001002088825 */ /* 0x048fe200078e0208 */
[----:B--2---:R-:W-:-:S04]  /*0100*/  LEA R10, P1, R2, UR6, 0x4 ;  /* 0x00000006020a7c11 */ /* 0x004fc8000f8220ff */
[C---:B------:R-:W-:Y:S01]  /*0110*/  LEA.HI.X R11, R2.reuse, UR7, R3, 0x4, P1 ;  /* 0x00000007020b7c11 */ /* 0x040fe200088f2403 */
[----:B-1----:R-:W-:Y:S01]  /*0120*/  @P0 IMAD.WIDE R12, R2, 0x10, R12 ;  /* 0x00000010020c0825 */ /* 0x002fe200078e020c */
[----:B----4-:R-:W0:Y:S02]  /*0130*/  @!P0 I2F.F64.U64 R6, R4 ;  /* 0x0000000400068312 */ /* 0x010e240000301800 */
[----:B0-----:R-:W-:Y:S04]  /*0140*/  @!P0 STG.E.64 desc[UR4][R8.64], R6 ;  /* 0x0000000608008986 */ /* 0x001fe8000c101b04 */
[----:B------:R-:W-:Y:S04]  /*0150*/  @P0 STG.E.64 desc[UR4][R12.64], RZ ;  /* 0x000000ff0c000986 */ /* 0x000fe8000c101b04 */
[----:B------:R-:W-:Y:S01]  /*0160*/  STG.E.64 desc[UR4][R10.64+0x8], RZ ;  /* 0x000008ff0a007986 */ /* 0x000fe2000c101b04 */
[----:B------:R-:W-:Y:S05]  /*0170*/  EXIT ;  /* 0x000000000000794d */ /* 0x000fea0003800000 */
.L_x_3:
        /* <DEDUP_REMOVED lines=16> */
.L_x_6:


//--------------------- .nv.shared.reserved.0     --------------------------
	.section	.nv.shared.reserved.0,"aw",@nobits
	.weak		__nv_reservedSMEM_offset_0_alias
	.size		__nv_reservedSMEM_offset_0_alias, 0, 64
	.other		__nv_reservedSMEM_offset_0_alias,@"STO_CUDA_RESERVED_SHARED STV_DEFAULT"
__nv_reservedSMEM_offset_0_alias:
	.zero		0
	.zero		64


//--------------------- .nv.constant0._Z3mulPK7double2S1_PS_i --------------------------
	.section	.nv.constant0._Z3mulPK7double2S1_PS_i,"a",@progbits
	.sectionflags	@""
	.align	4
.nv.constant0._Z3mulPK7double2S1_PS_i:
	.zero		924


//--------------------- .nv.constant0._Z40copyAndNormalizeComplexRealPartToIntegerPmPK7double2id --------------------------
	.section	.nv.constant0._Z40copyAndNormalizeComplexRealPartToIntegerPmPK7double2id,"a",@progbits
	.sectionflags	@""
	.align	4
.nv.constant0._Z40copyAndNormalizeComplexRealPartToIntegerPmPK7double2id:
	.zero		928


//--------------------- .nv.constant0._Z20copyIntegerToComplexP7double2Pmi --------------------------
	.section	.nv.constant0._Z20copyIntegerToComplexP7double2Pmi,"a",@progbits
	.sectionflags	@""
	.align	4
.nv.constant0._Z20copyIntegerToComplexP7double2Pmi:
	.zero		916


//--------------------- SYMBOLS --------------------------

	.type		.nv.reservedSmem.offset0,@object
	.size		.nv.reservedSmem.offset0,0x4
